//
// Generated by NVIDIA NVVM Compiler
//
// Compiler Build ID: CL-36424714
// Cuda compilation tools, release 13.0, V13.0.88
// Based on NVVM 20.0.0
//

.version 9.0
.target sm_100
.address_size 64

	// .globl	_Z21plugin_v3_cube_kernelPKfPfm

.visible .entry _Z21plugin_v3_cube_kernelPKfPfm(
	.param .u64 .ptr .align 1 _Z21plugin_v3_cube_kernelPKfPfm_param_0,
	.param .u64 .ptr .align 1 _Z21plugin_v3_cube_kernelPKfPfm_param_1,
	.param .u64 _Z21plugin_v3_cube_kernelPKfPfm_param_2
)
{
	.reg .pred 	%p<6>;
	.reg .b32 	%r<6>;
	.reg .b32 	%f<28>;
	.reg .b64 	%rd<26>;

	ld.param.u64 	%rd14, [_Z21plugin_v3_cube_kernelPKfPfm_param_0];
	ld.param.u64 	%rd15, [_Z21plugin_v3_cube_kernelPKfPfm_param_1];
	ld.param.u64 	%rd13, [_Z21plugin_v3_cube_kernelPKfPfm_param_2];
	cvta.to.global.u64 	%rd1, %rd15;
	cvta.to.global.u64 	%rd2, %rd14;
	mov.u32 	%r1, %ctaid.x;
	mov.u32 	%r2, %ntid.x;
	mov.u32 	%r3, %tid.x;
	mad.lo.s32 	%r4, %r1, %r2, %r3;
	shl.b32 	%r5, %r4, 3;
	cvt.u64.u32 	%rd3, %r5;
	or.b64  	%rd16, %rd3, 7;
	setp.lt.u64 	%p1, %rd16, %rd13;
	@%p1 bra 	$L__BB0_5;
	setp.le.u64 	%p2, %rd13, %rd3;
	@%p2 bra 	$L__BB0_4;
	add.s64 	%rd4, %rd3, 1;
	shl.b64 	%rd18, %rd3, 2;
	add.s64 	%rd24, %rd1, %rd18;
	add.s64 	%rd23, %rd2, %rd18;
	mov.b64 	%rd25, 0;
$L__BB0_3:
	ld.global.nc.f32 	%f1, [%rd23];
	mul.f32 	%f2, %f1, %f1;
	mul.f32 	%f3, %f1, %f2;
	st.global.f32 	[%rd24], %f3;
	add.s64 	%rd10, %rd25, 1;
	setp.lt.u64 	%p3, %rd25, 7;
	add.s64 	%rd19, %rd4, %rd25;
	setp.lt.u64 	%p4, %rd19, %rd13;
	and.pred  	%p5, %p3, %p4;
	add.s64 	%rd24, %rd24, 4;
	add.s64 	%rd23, %rd23, 4;
	mov.u64 	%rd25, %rd10;
	@%p5 bra 	$L__BB0_3;
$L__BB0_4:
	ret;
$L__BB0_5:
	shl.b64 	%rd20, %rd3, 2;
	add.s64 	%rd21, %rd2, %rd20;
	ld.global.nc.v4.f32 	{%f4, %f5, %f6, %f7}, [%rd21];
	ld.global.nc.v4.f32 	{%f8, %f9, %f10, %f11}, [%rd21+16];
	mul.f32 	%f12, %f4, %f4;
	mul.f32 	%f13, %f4, %f12;
	mul.f32 	%f14, %f8, %f8;
	mul.f32 	%f15, %f8, %f14;
	mul.f32 	%f16, %f5, %f5;
	mul.f32 	%f17, %f5, %f16;
	mul.f32 	%f18, %f9, %f9;
	mul.f32 	%f19, %f9, %f18;
	mul.f32 	%f20, %f6, %f6;
	mul.f32 	%f21, %f6, %f20;
	mul.f32 	%f22, %f10, %f10;
	mul.f32 	%f23, %f10, %f22;
	mul.f32 	%f24, %f7, %f7;
	mul.f32 	%f25, %f7, %f24;
	mul.f32 	%f26, %f11, %f11;
	mul.f32 	%f27, %f11, %f26;
	add.s64 	%rd22, %rd1, %rd20;
	st.global.v4.f32 	[%rd22], {%f13, %f17, %f21, %f25};
	st.global.v4.f32 	[%rd22+16], {%f15, %f19, %f23, %f27};
	bra.uni 	$L__BB0_4;

}


// ===== COMPILED SASS (sm_100) =====

	.target	sm_100

	.elftype	@"ET_EXEC"


//--------------------- .note.nv.tkinfo           --------------------------
	.section	.note.nv.tkinfo,"",@"SHT_NOTE"
	.sectionflags	@"SHF_NOTE_NV_TKINFO"
	.tkinfo
        /*0018*/ 	.word	0x00000002
        /*0030*/ 	.string	""
        /*0030*/ 	.string	"ptxas"
        /*0030*/ 	.string	"Cuda compilation tools, release 13.0, V13.0.88"
        /*0030*/ 	.string	"Build cuda_13.0.r13.0/compiler.36424714_0"
        /*0030*/ 	.string	"-arch sm_100 -m 64 "



//--------------------- .note.nv.cuinfo           --------------------------
	.section	.note.nv.cuinfo,"",@"SHT_NOTE"
	.sectionflags	@"SHF_NOTE_NV_CUINFO"
        /*0018*/ 	.short	0x0002
        /*001a*/ 	.short	0x0064
        /*001c*/ 	.short	0x0082
	.zero		2


//--------------------- .nv.info                  --------------------------
	.section	.nv.info,"",@"SHT_CUDA_INFO"
	.align	4


	//----- nvinfo : EIATTR_REGCOUNT
	.align		4
        /*0000*/ 	.byte	0x04, 0x2f
        /*0002*/ 	.short	(.L_1 - .L_0)
	.align		4
.L_0:
        /*0004*/ 	.word	index@(_Z21plugin_v3_cube_kernelPKfPfm)
        /*0008*/ 	.word	0x00000014


	//----- nvinfo : EIATTR_FRAME_SIZE
	.align		4
.L_1:
        /*000c*/ 	.byte	0x04, 0x11
        /*000e*/ 	.short	(.L_3 - .L_2)
	.align		4
.L_2:
        /*0010*/ 	.word	index@(_Z21plugin_v3_cube_kernelPKfPfm)
        /*0014*/ 	.word	0x00000000


	//----- nvinfo : EIATTR_MIN_STACK_SIZE
	.align		4
.L_3:
        /*0018*/ 	.byte	0x04, 0x12
        /*001a*/ 	.short	(.L_5 - .L_4)
	.align		4
.L_4:
        /*001c*/ 	.word	index@(_Z21plugin_v3_cube_kernelPKfPfm)
        /*0020*/ 	.word	0x00000000
.L_5:


//--------------------- .nv.compat                --------------------------
	.section	.nv.compat,"",@"SHT_CUDA_COMPAT_INFO"
	.align	4
        /*0000*/ 	.byte	0x02, 0x09, 0x00, 0x00, 0x02, 0x02, 0x01, 0x00, 0x02, 0x05, 0x05, 0x00, 0x03, 0x07, 0x01, 0x01
        /*0010*/ 	.byte	0x02, 0x03, 0x00, 0x00, 0x02, 0x06, 0x01, 0x00, 0x04, 0x0b, 0x08, 0x00, 0x09, 0x00, 0x00, 0x00
        /*0020*/ 	.byte	0x00, 0x00, 0x00, 0x00


//--------------------- .nv.info._Z21plugin_v3_cube_kernelPKfPfm --------------------------
	.section	.nv.info._Z21plugin_v3_cube_kernelPKfPfm,"",@"SHT_CUDA_INFO"
	.sectionflags	@""
	.align	4


	//----- nvinfo : EIATTR_CUDA_API_VERSION
	.align		4
        /*0000*/ 	.byte	0x04, 0x37
        /*0002*/ 	.short	(.L_7 - .L_6)
.L_6:
        /*0004*/ 	.word	0x00000082


	//----- nvinfo : EIATTR_KPARAM_INFO
	.align		4
.L_7:
        /*0008*/ 	.byte	0x04, 0x17
        /*000a*/ 	.short	(.L_9 - .L_8)
.L_8:
        /*000c*/ 	.word	0x00000000
        /*0010*/ 	.short	0x0002
        /*0012*/ 	.short	0x0010
        /*0014*/ 	.byte	0x00, 0xf0, 0x21, 0x00


	//----- nvinfo : EIATTR_KPARAM_INFO
	.align		4
.L_9:
        /*0018*/ 	.byte	0x04, 0x17
        /*001a*/ 	.short	(.L_11 - .L_10)
.L_10:
        /*001c*/ 	.word	0x00000000
        /*0020*/ 	.short	0x0001
        /*0022*/ 	.short	0x0008
        /*0024*/ 	.byte	0x00, 0xf5, 0x21, 0x00


	//----- nvinfo : EIATTR_KPARAM_INFO
	.align		4
.L_11:
        /*0028*/ 	.byte	0x04, 0x17
        /*002a*/ 	.short	(.L_13 - .L_12)
.L_12:
        /*002c*/ 	.word	0x00000000
        /*0030*/ 	.short	0x0000
        /*0032*/ 	.short	0x0000
        /*0034*/ 	.byte	0x00, 0xf5, 0x21, 0x00


	//----- nvinfo : EIATTR_SPARSE_MMA_MASK
	.align		4
.L_13:
        /*0038*/ 	.byte	0x03, 0x50
        /*003a*/ 	.short	0x0000


	//----- nvinfo : EIATTR_MAXREG_COUNT
	.align		4
        /*003c*/ 	.byte	0x03, 0x1b
        /*003e*/ 	.short	0x00ff


	//----- nvinfo : EIATTR_MERCURY_ISA_VERSION
	.align		4
        /*0040*/ 	.byte	0x03, 0x5f
        /*0042*/ 	.short	0x0101


	//----- nvinfo : EIATTR_VRC_CTA_INIT_COUNT
	.align		4
        /*0044*/ 	.byte	0x02, 0x4a
	.zero		1
	.zero		1


	//----- nvinfo : EIATTR_EXIT_INSTR_OFFSETS
	.align		4
        /*0048*/ 	.byte	0x04, 0x1c
        /*004a*/ 	.short	(.L_15 - .L_14)


	//   ....[0]....
.L_14:
        /*004c*/ 	.word	0x000000e0


	//   ....[1]....
        /*0050*/ 	.word	0x00000300


	//   ....[2]....
        /*0054*/ 	.word	0x000004c0


	//----- nvinfo : EIATTR_CRS_STACK_SIZE
	.align		4
.L_15:
        /*0058*/ 	.byte	0x04, 0x1e
        /*005a*/ 	.short	(.L_17 - .L_16)
.L_16:
        /*005c*/ 	.word	0x00000000


	//----- nvinfo : EIATTR_CBANK_PARAM_SIZE
	.align		4
.L_17:
        /*0060*/ 	.byte	0x03, 0x19
        /*0062*/ 	.short	0x0018


	//----- nvinfo : EIATTR_PARAM_CBANK
	.align		4
        /*0064*/ 	.byte	0x04, 0x0a
        /*0066*/ 	.short	(.L_19 - .L_18)
	.align		4
.L_18:
        /*0068*/ 	.word	index@(.nv.constant0._Z21plugin_v3_cube_kernelPKfPfm)
        /*006c*/ 	.short	0x0380
        /*006e*/ 	.short	0x0018


	//----- nvinfo : EIATTR_SW_WAR
	.align		4
.L_19:
        /*0070*/ 	.byte	0x04, 0x36
        /*0072*/ 	.short	(.L_21 - .L_20)
.L_20:
        /*0074*/ 	.word	0x00000008
.L_21:


//--------------------- .nv.callgraph             --------------------------
	.section	.nv.callgraph,"",@"SHT_CUDA_CALLGRAPH"
	.align	4
	.sectionentsize	8
	.align		4
        /*0000*/ 	.word	0x00000000
	.align		4
        /*0004*/ 	.word	0xffffffff
	.align		4
        /*0008*/ 	.word	0x00000000
	.align		4
        /*000c*/ 	.word	0xfffffffe
	.align		4
        /*0010*/ 	.word	0x00000000
	.align		4
        /*0014*/ 	.word	0xfffffffd
	.align		4
        /*0018*/ 	.word	0x00000000
	.align		4
        /*001c*/ 	.word	0xfffffffc


//--------------------- .text._Z21plugin_v3_cube_kernelPKfPfm --------------------------
	.section	.text._Z21plugin_v3_cube_kernelPKfPfm,"ax",@progbits
	.align	128
        .global         _Z21plugin_v3_cube_kernelPKfPfm
        .type           _Z21plugin_v3_cube_kernelPKfPfm,@function
        .size           _Z21plugin_v3_cube_kernelPKfPfm,(.L_x_3 - _Z21plugin_v3_cube_kernelPKfPfm)
        .other          _Z21plugin_v3_cube_kernelPKfPfm,@"STO_CUDA_ENTRY STV_DEFAULT"
_Z21plugin_v3_cube_kernelPKfPfm:
.text._Z21plugin_v3_cube_kernelPKfPfm:
[----:B------:R-:W-:Y:S01]  /*0000*/  LDC R1, c[0x0][0x37c] ;  /* 0x0000df00ff017b82 */ /* 0x000fe20000000800 */
[----:B------:R-:W0:Y:S07]  /*0010*/  S2R R3, SR_TID.X ;  /* 0x0000000000037919 */ /* 0x000e2e0000002100 */
[----:B------:R-:W0:Y:S01]  /*0020*/  S2UR UR4, SR_CTAID.X ;  /* 0x00000000000479c3 */ /* 0x000e220000002500 */
[----:B------:R-:W1:Y:S07]  /*0030*/  LDCU.64 UR6, c[0x0][0x390] ;  /* 0x00007200ff0677ac */ /* 0x000e6e0008000a00 */
[----:B------:R-:W0:Y:S02]  /*0040*/  LDC R0, c[0x0][0x360] ;  /* 0x0000d800ff007b82 */ /* 0x000e240000000800 */
[----:B0-----:R-:W-:Y:S01]  /*0050*/  IMAD R0, R0, UR4, R3 ;  /* 0x0000000400007c24 */ /* 0x001fe2000f8e0203 */
[----:B------:R-:W0:Y:S03]  /*0060*/  LDCU.64 UR4, c[0x0][0x358] ;  /* 0x00006b00ff0477ac */ /* 0x000e260008000a00 */
[----:B------:R-:W-:-:S05]  /*0070*/  IMAD.SHL.U32 R0, R0, 0x8, RZ ;  /* 0x0000000800007824 */ /* 0x000fca00078e00ff */
[----:B------:R-:W-:-:S04]  /*0080*/  LOP3.LUT R2, R0, 0x7, RZ, 0xfc, !PT ;  /* 0x0000000700027812 */ /* 0x000fc800078efcff */
[----:B-1----:R-:W-:-:S04]  /*0090*/  ISETP.GE.U32.AND P0, PT, R2, UR6, PT ;  /* 0x0000000602007c0c */ /* 0x002fc8000bf06070 */
[----:B------:R-:W-:-:S13]  /*00a0*/  ISETP.GE.U32.AND.EX P0, PT, RZ, UR7, PT, P0 ;  /* 0x00000007ff007c0c */ /* 0x000fda000bf06100 */
[----:B0-----:R-:W-:Y:S05]  /*00b0*/  @!P0 BRA `(.L_x_0) ;  /* 0x0000000000948947 */ /* 0x001fea0003800000 */
[----:B------:R-:W-:-:S04]  /*00c0*/  ISETP.GE.U32.AND P0, PT, R0, UR6, PT ;  /* 0x0000000600007c0c */ /* 0x000fc8000bf06070 */
[----:B------:R-:W-:-:S13]  /*00d0*/  ISETP.GE.U32.AND.EX P0, PT, RZ, UR7, PT, P0 ;  /* 0x00000007ff007c0c */ /* 0x000fda000bf06100 */
[----:B------:R-:W-:Y:S05]  /*00e0*/  @P0 EXIT ;  /* 0x000000000000094d */ /* 0x000fea0003800000 */
[----:B------:R-:W0:Y:S01]  /*00f0*/  LDCU.128 UR8, c[0x0][0x380] ;  /* 0x00007000ff0877ac */ /* 0x000e220008000c00 */
[C---:B------:R-:W-:Y:S01]  /*0100*/  IMAD.SHL.U32 R2, R0.reuse, 0x4, RZ ;  /* 0x0000000400027824 */ /* 0x040fe200078e00ff */
[----:B------:R-:W-:Y:S01]  /*0110*/  IADD3 R11, P0, PT, R0, 0x1, RZ ;  /* 0x00000001000b7810 */ /* 0x000fe20007f1e0ff */
[----:B------:R-:W-:Y:S01]  /*0120*/  HFMA2 R6, -RZ, RZ, 0, 0 ;  /* 0x00000000ff067431 */ /* 0x000fe200000001ff */
[----:B------:R-:W-:Y:S01]  /*0130*/  SHF.R.U32.HI R3, RZ, 0x1e, R0 ;  /* 0x0000001eff037819 */ /* 0x000fe20000011600 */
[----:B------:R-:W-:Y:S02]  /*0140*/  IMAD.MOV.U32 R4, RZ, RZ, RZ ;  /* 0x000000ffff047224 */ /* 0x000fe400078e00ff */
[----:B------:R-:W-:Y:S01]  /*0150*/  IMAD.X R13, RZ, RZ, RZ, P0 ;  /* 0x000000ffff0d7224 */ /* 0x000fe200000e06ff */
[C---:B0-----:R-:W-:Y:S02]  /*0160*/  IADD3 R9, P1, PT, R2.reuse, UR10, RZ ;  /* 0x0000000a02097c10 */ /* 0x041fe4000ff3e0ff */
[----:B------:R-:W-:-:S02]  /*0170*/  IADD3 R7, P2, PT, R2, UR8, RZ ;  /* 0x0000000802077c10 */ /* 0x000fc4000ff5e0ff */
[C---:B------:R-:W-:Y:S02]  /*0180*/  IADD3.X R10, PT, PT, R3.reuse, UR11, RZ, P1, !PT ;  /* 0x0000000b030a7c10 */ /* 0x040fe40008ffe4ff */
[----:B------:R-:W-:-:S09]  /*0190*/  IADD3.X R8, PT, PT, R3, UR9, RZ, P2, !PT ;  /* 0x0000000903087c10 */ /* 0x000fd200097fe4ff */
.L_x_1:
[----:B------:R-:W-:Y:S01]  /*01a0*/  MOV R2, R7 ;  /* 0x0000000700027202 */ /* 0x000fe20000000f00 */
[----:B------:R-:W-:-:S05]  /*01b0*/  IMAD.MOV.U32 R3, RZ, RZ, R8 ;  /* 0x000000ffff037224 */ /* 0x000fca00078e0008 */
[----:B------:R0:W2:Y:S01]  /*01c0*/  LDG.E.CONSTANT R0, desc[UR4][R2.64] ;  /* 0x0000000402007981 */ /* 0x0000a2000c1e9900 */
[----:B------:R-:W-:-:S05]  /*01d0*/  IADD3 R7, P4, PT, R7, 0x4, RZ ;  /* 0x0000000407077810 */ /* 0x000fca0007f9e0ff */
[----:B------:R-:W-:Y:S02]  /*01e0*/  IMAD.X R8, RZ, RZ, R8, P4 ;  /* 0x000000ffff087224 */ /* 0x000fe400020e0608 */
[----:B0-----:R-:W-:Y:S01]  /*01f0*/  IMAD.MOV.U32 R2, RZ, RZ, R9 ;  /* 0x000000ffff027224 */ /* 0x001fe200078e0009 */
[----:B------:R-:W-:Y:S02]  /*0200*/  MOV R3, R10 ;  /* 0x0000000a00037202 */ /* 0x000fe40000000f00 */
[----:B------:R-:W-:-:S04]  /*0210*/  IADD3 R9, P3, PT, R9, 0x4, RZ ;  /* 0x0000000409097810 */ /* 0x000fc80007f7e0ff */
[----:B------:R-:W-:Y:S01]  /*0220*/  IADD3.X R10, PT, PT, RZ, R10, RZ, P3, !PT ;  /* 0x0000000aff0a7210 */ /* 0x000fe20001ffe4ff */
[----:B--2---:R-:W-:-:S04]  /*0230*/  FMUL R5, R0, R0 ;  /* 0x0000000000057220 */ /* 0x004fc80000400000 */
[----:B------:R-:W-:Y:S01]  /*0240*/  FMUL R5, R0, R5 ;  /* 0x0000000500057220 */ /* 0x000fe20000400000 */
[----:B------:R-:W-:-:S04]  /*0250*/  IADD3 R0, P1, PT, R6, R11, RZ ;  /* 0x0000000b06007210 */ /* 0x000fc80007f3e0ff */
[----:B------:R-:W-:Y:S01]  /*0260*/  ISETP.GE.U32.AND P0, PT, R0, UR6, PT ;  /* 0x0000000600007c0c */ /* 0x000fe2000bf06070 */
[----:B------:R0:W-:Y:S01]  /*0270*/  STG.E desc[UR4][R2.64], R5 ;  /* 0x0000000502007986 */ /* 0x0001e2000c101904 */
[----:B------:R-:W-:Y:S01]  /*0280*/  IMAD.X R0, R4, 0x1, R13, P1 ;  /* 0x0000000104007824 */ /* 0x000fe200008e060d */
[----:B------:R-:W-:-:S04]  /*0290*/  ISETP.LT.U32.AND P1, PT, R6, 0x7, PT ;  /* 0x000000070600780c */ /* 0x000fc80003f21070 */
[----:B------:R-:W-:Y:S02]  /*02a0*/  ISETP.GE.U32.AND.EX P0, PT, R0, UR7, PT, P0 ;  /* 0x0000000700007c0c */ /* 0x000fe4000bf06100 */
[----:B------:R-:W-:Y:S02]  /*02b0*/  ISETP.LT.U32.AND.EX P1, PT, R4, RZ, PT, P1 ;  /* 0x000000ff0400720c */ /* 0x000fe40003f21110 */
[----:B------:R-:W-:-:S04]  /*02c0*/  IADD3 R0, P2, PT, R6, 0x1, RZ ;  /* 0x0000000106007810 */ /* 0x000fc80007f5e0ff */
[----:B------:R-:W-:Y:S01]  /*02d0*/  IADD3.X R4, PT, PT, RZ, R4, RZ, P2, !PT ;  /* 0x00000004ff047210 */ /* 0x000fe200017fe4ff */
[----:B------:R-:W-:-:S06]  /*02e0*/  IMAD.MOV.U32 R6, RZ, RZ, R0 ;  /* 0x000000ffff067224 */ /* 0x000fcc00078e0000 */
[----:B0-----:R-:W-:Y:S05]  /*02f0*/  @!P0 BRA P1, `(.L_x_1) ;  /* 0xfffffffc00a88947 */ /* 0x001fea000083ffff */
[----:B------:R-:W-:Y:S05]  /*0300*/  EXIT ;  /* 0x000000000000794d */ /* 0x000fea0003800000 */
.L_x_0:
[----:B------:R-:W0:Y:S01]  /*0310*/  LDCU.128 UR8, c[0x0][0x380] ;  /* 0x00007000ff0877ac */ /* 0x000e220008000c00 */
[----:B------:R-:W-:Y:S02]  /*0320*/  SHF.L.U32 R2, R0, 0x2, RZ ;  /* 0x0000000200027819 */ /* 0x000fe400000006ff */
[----:B------:R-:W-:Y:S02]  /*0330*/  SHF.R.U32.HI R0, RZ, 0x1e, R0 ;  /* 0x0000001eff007819 */ /* 0x000fe40000011600 */
[----:B0-----:R-:W-:-:S04]  /*0340*/  IADD3 R12, P0, PT, R2, UR8, RZ ;  /* 0x00000008020c7c10 */ /* 0x001fc8000ff1e0ff */
[----:B------:R-:W-:-:S05]  /*0350*/  IADD3.X R13, PT, PT, R0, UR9, RZ, P0, !PT ;  /* 0x00000009000d7c10 */ /* 0x000fca00087fe4ff */
[----:B------:R-:W2:Y:S04]  /*0360*/  LDG.E.128.CONSTANT R8, desc[UR4][R12.64] ;  /* 0x000000040c087981 */ /* 0x000ea8000c1e9d00 */
[----:B------:R-:W3:Y:S01]  /*0370*/  LDG.E.128.CONSTANT R4, desc[UR4][R12.64+0x10] ;  /* 0x000010040c047981 */ /* 0x000ee2000c1e9d00 */
[----:B------:R-:W-:-:S04]  /*0380*/  IADD3 R2, P0, PT, R2, UR10, RZ ;  /* 0x0000000a02027c10 */ /* 0x000fc8000ff1e0ff */
[----:B------:R-:W-:Y:S01]  /*0390*/  IADD3.X R3, PT, PT, R0, UR11, RZ, P0, !PT ;  /* 0x0000000b00037c10 */ /* 0x000fe200087fe4ff */
[----:B--2---:R-:W-:Y:S01]  /*03a0*/  FMUL R15, R8, R8 ;  /* 0x00000008080f7220 */ /* 0x004fe20000400000 */
[----:B------:R-:W-:Y:S01]  /*03b0*/  FMUL R0, R9, R9 ;  /* 0x0000000909007220 */ /* 0x000fe20000400000 */
[----:B------:R-:W-:Y:S01]  /*03c0*/  FMUL R17, R10, R10 ;  /* 0x0000000a0a117220 */ /* 0x000fe20000400000 */
[----:B------:R-:W-:Y:S01]  /*03d0*/  FMUL R14, R11, R11 ;  /* 0x0000000b0b0e7220 */ /* 0x000fe20000400000 */
[----:B------:R-:W-:Y:S01]  /*03e0*/  FMUL R8, R8, R15 ;  /* 0x0000000f08087220 */ /* 0x000fe20000400000 */
[----:B------:R-:W-:Y:S01]  /*03f0*/  FMUL R9, R9, R0 ;  /* 0x0000000009097220 */ /* 0x000fe20000400000 */
[----:B---3--:R-:W-:Y:S01]  /*0400*/  FMUL R13, R4, R4 ;  /* 0x00000004040d7220 */ /* 0x008fe20000400000 */
[----:B------:R-:W-:Y:S01]  /*0410*/  FMUL R0, R5, R5 ;  /* 0x0000000505007220 */ /* 0x000fe20000400000 */
        /* <DEDUP_REMOVED lines=8> */
[----:B------:R-:W-:Y:S04]  /*04a0*/  STG.E.128 desc[UR4][R2.64], R8 ;  /* 0x0000000802007986 */ /* 0x000fe8000c101d04 */
[----:B------:R-:W-:Y:S01]  /*04b0*/  STG.E.128 desc[UR4][R2.64+0x10], R4 ;  /* 0x0000100402007986 */ /* 0x000fe2000c101d04 */
[----:B------:R-:W-:Y:S05]  /*04c0*/  EXIT ;  /* 0x000000000000794d */ /* 0x000fea0003800000 */
.L_x_2:
[----:B------:R-:W-:-:S00]  /*04d0*/  BRA `(.L_x_2) ;  /* 0xfffffffc00fc7947 */ /* 0x000fc0000383ffff */
[----:B------:R-:W-:-:S00]  /*04e0*/  NOP ;  /* 0x0000000000007918 */ /* 0x000fc00000000000 */
        /* <DEDUP_REMOVED lines=9> */
.L_x_3:


//--------------------- .nv.shared.reserved.0     --------------------------
	.section	.nv.shared.reserved.0,"aw",@nobits
	.weak		__nv_reservedSMEM_offset_0_alias
	.size		__nv_reservedSMEM_offset_0_alias, 0, 64
	.other		__nv_reservedSMEM_offset_0_alias,@"STO_CUDA_RESERVED_SHARED STV_DEFAULT"
__nv_reservedSMEM_offset_0_alias:
	.zero		0
	.zero		64


//--------------------- .nv.constant0._Z21plugin_v3_cube_kernelPKfPfm --------------------------
	.section	.nv.constant0._Z21plugin_v3_cube_kernelPKfPfm,"a",@progbits
	.sectionflags	@""
	.align	4
.nv.constant0._Z21plugin_v3_cube_kernelPKfPfm:
	.zero		920


//--------------------- SYMBOLS --------------------------

	.type		.nv.reservedSmem.offset0,@object
	.size		.nv.reservedSmem.offset0,0x4
